//
// Generated by NVIDIA NVVM Compiler
//
// Compiler Build ID: CL-36424714
// Cuda compilation tools, release 13.0, V13.0.88
// Based on NVVM 20.0.0
//

.version 9.0
.target sm_100
.address_size 64

	// .globl	_Z18vector_dot_productPKfS0_Pfi
// _ZZ18vector_dot_productPKfS0_PfiE4temp has been demoted

.visible .entry _Z18vector_dot_productPKfS0_Pfi(
	.param .u64 .ptr .align 1 _Z18vector_dot_productPKfS0_Pfi_param_0,
	.param .u64 .ptr .align 1 _Z18vector_dot_productPKfS0_Pfi_param_1,
	.param .u64 .ptr .align 1 _Z18vector_dot_productPKfS0_Pfi_param_2,
	.param .u32 _Z18vector_dot_productPKfS0_Pfi_param_3
)
{
	.reg .pred 	%p<11>;
	.reg .b32 	%r<10>;
	.reg .b32 	%f<29>;
	.reg .b64 	%rd<12>;
	// demoted variable
	.shared .align 4 .b8 _ZZ18vector_dot_productPKfS0_PfiE4temp[1024];
	ld.param.u64 	%rd1, [_Z18vector_dot_productPKfS0_Pfi_param_0];
	ld.param.u64 	%rd2, [_Z18vector_dot_productPKfS0_Pfi_param_1];
	ld.param.u64 	%rd3, [_Z18vector_dot_productPKfS0_Pfi_param_2];
	ld.param.u32 	%r5, [_Z18vector_dot_productPKfS0_Pfi_param_3];
	mov.u32 	%r1, %tid.x;
	mov.u32 	%r2, %ctaid.x;
	mov.u32 	%r6, %ntid.x;
	mad.lo.s32 	%r3, %r2, %r6, %r1;
	setp.ge.s32 	%p1, %r3, %r5;
	shl.b32 	%r7, %r1, 2;
	mov.u32 	%r8, _ZZ18vector_dot_productPKfS0_PfiE4temp;
	add.s32 	%r4, %r8, %r7;
	@%p1 bra 	$L__BB0_2;
	cvta.to.global.u64 	%rd4, %rd1;
	cvta.to.global.u64 	%rd5, %rd2;
	mul.wide.s32 	%rd6, %r3, 4;
	add.s64 	%rd7, %rd4, %rd6;
	ld.global.f32 	%f1, [%rd7];
	add.s64 	%rd8, %rd5, %rd6;
	ld.global.f32 	%f2, [%rd8];
	mul.f32 	%f3, %f1, %f2;
	st.shared.f32 	[%r4], %f3;
	bra.uni 	$L__BB0_3;
$L__BB0_2:
	mov.b32 	%r9, 0;
	st.shared.u32 	[%r4], %r9;
$L__BB0_3:
	bar.sync 	0;
	setp.gt.u32 	%p2, %r1, 127;
	@%p2 bra 	$L__BB0_5;
	ld.shared.f32 	%f4, [%r4+512];
	ld.shared.f32 	%f5, [%r4];
	add.f32 	%f6, %f4, %f5;
	st.shared.f32 	[%r4], %f6;
$L__BB0_5:
	bar.sync 	0;
	setp.gt.u32 	%p3, %r1, 63;
	@%p3 bra 	$L__BB0_7;
	ld.shared.f32 	%f7, [%r4+256];
	ld.shared.f32 	%f8, [%r4];
	add.f32 	%f9, %f7, %f8;
	st.shared.f32 	[%r4], %f9;
$L__BB0_7:
	bar.sync 	0;
	setp.gt.u32 	%p4, %r1, 31;
	@%p4 bra 	$L__BB0_9;
	ld.shared.f32 	%f10, [%r4+128];
	ld.shared.f32 	%f11, [%r4];
	add.f32 	%f12, %f10, %f11;
	st.shared.f32 	[%r4], %f12;
$L__BB0_9:
	bar.sync 	0;
	setp.gt.u32 	%p5, %r1, 15;
	@%p5 bra 	$L__BB0_11;
	ld.shared.f32 	%f13, [%r4+64];
	ld.shared.f32 	%f14, [%r4];
	add.f32 	%f15, %f13, %f14;
	st.shared.f32 	[%r4], %f15;
$L__BB0_11:
	bar.sync 	0;
	setp.gt.u32 	%p6, %r1, 7;
	@%p6 bra 	$L__BB0_13;
	ld.shared.f32 	%f16, [%r4+32];
	ld.shared.f32 	%f17, [%r4];
	add.f32 	%f18, %f16, %f17;
	st.shared.f32 	[%r4], %f18;
$L__BB0_13:
	bar.sync 	0;
	setp.gt.u32 	%p7, %r1, 3;
	@%p7 bra 	$L__BB0_15;
	ld.shared.f32 	%f19, [%r4+16];
	ld.shared.f32 	%f20, [%r4];
	add.f32 	%f21, %f19, %f20;
	st.shared.f32 	[%r4], %f21;
$L__BB0_15:
	bar.sync 	0;
	setp.gt.u32 	%p8, %r1, 1;
	@%p8 bra 	$L__BB0_17;
	ld.shared.f32 	%f22, [%r4+8];
	ld.shared.f32 	%f23, [%r4];
	add.f32 	%f24, %f22, %f23;
	st.shared.f32 	[%r4], %f24;
$L__BB0_17:
	bar.sync 	0;
	setp.ne.s32 	%p9, %r1, 0;
	@%p9 bra 	$L__BB0_19;
	ld.shared.f32 	%f25, [_ZZ18vector_dot_productPKfS0_PfiE4temp+4];
	ld.shared.f32 	%f26, [%r4];
	add.f32 	%f27, %f25, %f26;
	st.shared.f32 	[%r4], %f27;
$L__BB0_19:
	setp.ne.s32 	%p10, %r1, 0;
	bar.sync 	0;
	@%p10 bra 	$L__BB0_21;
	ld.shared.f32 	%f28, [_ZZ18vector_dot_productPKfS0_PfiE4temp];
	cvta.to.global.u64 	%rd9, %rd3;
	mul.wide.u32 	%rd10, %r2, 4;
	add.s64 	%rd11, %rd9, %rd10;
	st.global.f32 	[%rd11], %f28;
$L__BB0_21:
	ret;

}


// ===== COMPILED SASS (sm_100) =====

	.target	sm_100

	.elftype	@"ET_EXEC"


//--------------------- .note.nv.tkinfo           --------------------------
	.section	.note.nv.tkinfo,"",@"SHT_NOTE"
	.sectionflags	@"SHF_NOTE_NV_TKINFO"
	.tkinfo
        /*0018*/ 	.word	0x00000002
        /*0030*/ 	.string	""
        /*0030*/ 	.string	"ptxas"
        /*0030*/ 	.string	"Cuda compilation tools, release 13.0, V13.0.88"
        /*0030*/ 	.string	"Build cuda_13.0.r13.0/compiler.36424714_0"
        /*0030*/ 	.string	"-arch sm_100 -m 64 "



//--------------------- .note.nv.cuinfo           --------------------------
	.section	.note.nv.cuinfo,"",@"SHT_NOTE"
	.sectionflags	@"SHF_NOTE_NV_CUINFO"
        /*0018*/ 	.short	0x0002
        /*001a*/ 	.short	0x0064
        /*001c*/ 	.short	0x0082
	.zero		2


//--------------------- .nv.info                  --------------------------
	.section	.nv.info,"",@"SHT_CUDA_INFO"
	.align	4


	//----- nvinfo : EIATTR_REGCOUNT
	.align		4
        /*0000*/ 	.byte	0x04, 0x2f
        /*0002*/ 	.short	(.L_1 - .L_0)
	.align		4
.L_0:
        /*0004*/ 	.word	index@(_Z18vector_dot_productPKfS0_Pfi)
        /*0008*/ 	.word	0x0000000c


	//----- nvinfo : EIATTR_FRAME_SIZE
	.align		4
.L_1:
        /*000c*/ 	.byte	0x04, 0x11
        /*000e*/ 	.short	(.L_3 - .L_2)
	.align		4
.L_2:
        /*0010*/ 	.word	index@(_Z18vector_dot_productPKfS0_Pfi)
        /*0014*/ 	.word	0x00000000


	//----- nvinfo : EIATTR_MIN_STACK_SIZE
	.align		4
.L_3:
        /*0018*/ 	.byte	0x04, 0x12
        /*001a*/ 	.short	(.L_5 - .L_4)
	.align		4
.L_4:
        /*001c*/ 	.word	index@(_Z18vector_dot_productPKfS0_Pfi)
        /*0020*/ 	.word	0x00000000
.L_5:


//--------------------- .nv.compat                --------------------------
	.section	.nv.compat,"",@"SHT_CUDA_COMPAT_INFO"
	.align	4
        /*0000*/ 	.byte	0x02, 0x09, 0x00, 0x00, 0x02, 0x02, 0x01, 0x00, 0x02, 0x05, 0x05, 0x00, 0x03, 0x07, 0x01, 0x01
        /*0010*/ 	.byte	0x02, 0x03, 0x00, 0x00, 0x02, 0x06, 0x01, 0x00, 0x04, 0x0b, 0x08, 0x00, 0x09, 0x00, 0x00, 0x00
        /*0020*/ 	.byte	0x00, 0x00, 0x00, 0x00


//--------------------- .nv.info._Z18vector_dot_productPKfS0_Pfi --------------------------
	.section	.nv.info._Z18vector_dot_productPKfS0_Pfi,"",@"SHT_CUDA_INFO"
	.sectionflags	@""
	.align	4


	//----- nvinfo : EIATTR_CUDA_API_VERSION
	.align		4
        /*0000*/ 	.byte	0x04, 0x37
        /*0002*/ 	.short	(.L_7 - .L_6)
.L_6:
        /*0004*/ 	.word	0x00000082


	//----- nvinfo : EIATTR_KPARAM_INFO
	.align		4
.L_7:
        /*0008*/ 	.byte	0x04, 0x17
        /*000a*/ 	.short	(.L_9 - .L_8)
.L_8:
        /*000c*/ 	.word	0x00000000
        /*0010*/ 	.short	0x0003
        /*0012*/ 	.short	0x0018
        /*0014*/ 	.byte	0x00, 0xf0, 0x11, 0x00


	//----- nvinfo : EIATTR_KPARAM_INFO
	.align		4
.L_9:
        /*0018*/ 	.byte	0x04, 0x17
        /*001a*/ 	.short	(.L_11 - .L_10)
.L_10:
        /*001c*/ 	.word	0x00000000
        /*0020*/ 	.short	0x0002
        /*0022*/ 	.short	0x0010
        /*0024*/ 	.byte	0x00, 0xf5, 0x21, 0x00


	//----- nvinfo : EIATTR_KPARAM_INFO
	.align		4
.L_11:
        /*0028*/ 	.byte	0x04, 0x17
        /*002a*/ 	.short	(.L_13 - .L_12)
.L_12:
        /*002c*/ 	.word	0x00000000
        /*0030*/ 	.short	0x0001
        /*0032*/ 	.short	0x0008
        /*0034*/ 	.byte	0x00, 0xf5, 0x21, 0x00


	//----- nvinfo : EIATTR_KPARAM_INFO
	.align		4
.L_13:
        /*0038*/ 	.byte	0x04, 0x17
        /*003a*/ 	.short	(.L_15 - .L_14)
.L_14:
        /*003c*/ 	.word	0x00000000
        /*0040*/ 	.short	0x0000
        /*0042*/ 	.short	0x0000
        /*0044*/ 	.byte	0x00, 0xf5, 0x21, 0x00


	//----- nvinfo : EIATTR_SPARSE_MMA_MASK
	.align		4
.L_15:
        /*0048*/ 	.byte	0x03, 0x50
        /*004a*/ 	.short	0x0000


	//----- nvinfo : EIATTR_MAXREG_COUNT
	.align		4
        /*004c*/ 	.byte	0x03, 0x1b
        /*004e*/ 	.short	0x00ff


	//----- nvinfo : EIATTR_NUM_BARRIERS
	.align		4
        /*0050*/ 	.byte	0x02, 0x4c
        /*0052*/ 	.byte	0x01
	.zero		1


	//----- nvinfo : EIATTR_MERCURY_ISA_VERSION
	.align		4
        /*0054*/ 	.byte	0x03, 0x5f
        /*0056*/ 	.short	0x0101


	//----- nvinfo : EIATTR_VRC_CTA_INIT_COUNT
	.align		4
        /*0058*/ 	.byte	0x02, 0x4a
	.zero		1
	.zero		1


	//----- nvinfo : EIATTR_EXIT_INSTR_OFFSETS
	.align		4
        /*005c*/ 	.byte	0x04, 0x1c
        /*005e*/ 	.short	(.L_17 - .L_16)


	//   ....[0]....
.L_16:
        /*0060*/ 	.word	0x00000460


	//   ....[1]....
        /*0064*/ 	.word	0x000004b0


	//----- nvinfo : EIATTR_CBANK_PARAM_SIZE
	.align		4
.L_17:
        /*0068*/ 	.byte	0x03, 0x19
        /*006a*/ 	.short	0x001c


	//----- nvinfo : EIATTR_PARAM_CBANK
	.align		4
        /*006c*/ 	.byte	0x04, 0x0a
        /*006e*/ 	.short	(.L_19 - .L_18)
	.align		4
.L_18:
        /*0070*/ 	.word	index@(.nv.constant0._Z18vector_dot_productPKfS0_Pfi)
        /*0074*/ 	.short	0x0380
        /*0076*/ 	.short	0x001c


	//----- nvinfo : EIATTR_SW_WAR
	.align		4
.L_19:
        /*0078*/ 	.byte	0x04, 0x36
        /*007a*/ 	.short	(.L_21 - .L_20)
.L_20:
        /*007c*/ 	.word	0x00000008
.L_21:


//--------------------- .nv.callgraph             --------------------------
	.section	.nv.callgraph,"",@"SHT_CUDA_CALLGRAPH"
	.align	4
	.sectionentsize	8
	.align		4
        /*0000*/ 	.word	0x00000000
	.align		4
        /*0004*/ 	.word	0xffffffff
	.align		4
        /*0008*/ 	.word	0x00000000
	.align		4
        /*000c*/ 	.word	0xfffffffe
	.align		4
        /*0010*/ 	.word	0x00000000
	.align		4
        /*0014*/ 	.word	0xfffffffd
	.align		4
        /*0018*/ 	.word	0x00000000
	.align		4
        /*001c*/ 	.word	0xfffffffc


//--------------------- .text._Z18vector_dot_productPKfS0_Pfi --------------------------
	.section	.text._Z18vector_dot_productPKfS0_Pfi,"ax",@progbits
	.align	128
        .global         _Z18vector_dot_productPKfS0_Pfi
        .type           _Z18vector_dot_productPKfS0_Pfi,@function
        .size           _Z18vector_dot_productPKfS0_Pfi,(.L_x_1 - _Z18vector_dot_productPKfS0_Pfi)
        .other          _Z18vector_dot_productPKfS0_Pfi,@"STO_CUDA_ENTRY STV_DEFAULT"
_Z18vector_dot_productPKfS0_Pfi:
.text._Z18vector_dot_productPKfS0_Pfi:
[----:B------:R-:W-:Y:S01]  /*0000*/  LDC R1, c[0x0][0x37c] ;  /* 0x0000df00ff017b82 */ /* 0x000fe20000000800 */
[----:B------:R-:W0:Y:S01]  /*0010*/  S2R R3, SR_TID.X ;  /* 0x0000000000037919 */ /* 0x000e220000002100 */
[----:B------:R-:W0:Y:S06]  /*0020*/  LDCU UR4, c[0x0][0x360] ;  /* 0x00006c00ff0477ac */ /* 0x000e2c0008000800 */
[----:B------:R-:W1:Y:S01]  /*0030*/  LDC.64 R4, c[0x0][0x380] ;  /* 0x0000e000ff047b82 */ /* 0x000e620000000a00 */
[----:B------:R-:W0:Y:S01]  /*0040*/  S2R R0, SR_CTAID.X ;  /* 0x0000000000007919 */ /* 0x000e220000002500 */
[----:B------:R-:W2:Y:S01]  /*0050*/  LDCU UR5, c[0x0][0x398] ;  /* 0x00007300ff0577ac */ /* 0x000ea20008000800 */
[----:B------:R-:W3:Y:S05]  /*0060*/  LDCU.64 UR6, c[0x0][0x358] ;  /* 0x00006b00ff0677ac */ /* 0x000eea0008000a00 */
[----:B------:R-:W4:Y:S01]  /*0070*/  LDC.64 R6, c[0x0][0x388] ;  /* 0x0000e200ff067b82 */ /* 0x000f220000000a00 */
[----:B0-----:R-:W-:-:S05]  /*0080*/  IMAD R9, R0, UR4, R3 ;  /* 0x0000000400097c24 */ /* 0x001fca000f8e0203 */
[----:B--2---:R-:W-:-:S13]  /*0090*/  ISETP.GE.AND P0, PT, R9, UR5, PT ;  /* 0x0000000509007c0c */ /* 0x004fda000bf06270 */
[----:B-1----:R-:W-:-:S04]  /*00a0*/  @!P0 IMAD.WIDE R4, R9, 0x4, R4 ;  /* 0x0000000409048825 */ /* 0x002fc800078e0204 */
[----:B----4-:R-:W-:Y:S02]  /*00b0*/  @!P0 IMAD.WIDE R6, R9, 0x4, R6 ;  /* 0x0000000409068825 */ /* 0x010fe400078e0206 */
[----:B---3--:R-:W2:Y:S04]  /*00c0*/  @!P0 LDG.E R4, desc[UR6][R4.64] ;  /* 0x0000000604048981 */ /* 0x008ea8000c1e1900 */
[----:B------:R-:W2:Y:S01]  /*00d0*/  @!P0 LDG.E R7, desc[UR6][R6.64] ;  /* 0x0000000606078981 */ /* 0x000ea2000c1e1900 */
[----:B------:R-:W0:Y:S01]  /*00e0*/  S2UR UR5, SR_CgaCtaId ;  /* 0x00000000000579c3 */ /* 0x000e220000008800 */
[----:B------:R-:W-:Y:S01]  /*00f0*/  UMOV UR4, 0x400 ;  /* 0x0000040000047882 */ /* 0x000fe20000000000 */
[----:B------:R-:W-:Y:S01]  /*0100*/  ISETP.GT.U32.AND P1, PT, R3, 0x7f, PT ;  /* 0x0000007f0300780c */ /* 0x000fe20003f24070 */
[----:B0-----:R-:W-:-:S06]  /*0110*/  ULEA UR4, UR5, UR4, 0x18 ;  /* 0x0000000405047291 */ /* 0x001fcc000f8ec0ff */
[----:B------:R-:W-:Y:S01]  /*0120*/  LEA R2, R3, UR4, 0x2 ;  /* 0x0000000403027c11 */ /* 0x000fe2000f8e10ff */
[----:B--2---:R-:W-:-:S05]  /*0130*/  @!P0 FMUL R9, R4, R7 ;  /* 0x0000000704098220 */ /* 0x004fca0000400000 */
[----:B------:R-:W-:Y:S04]  /*0140*/  @!P0 STS [R2], R9 ;  /* 0x0000000902008388 */ /* 0x000fe80000000800 */
[----:B------:R-:W-:Y:S01]  /*0150*/  @P0 STS [R2], RZ ;  /* 0x000000ff02000388 */ /* 0x000fe20000000800 */
[----:B------:R-:W-:Y:S01]  /*0160*/  BAR.SYNC.DEFER_BLOCKING 0x0 ;  /* 0x0000000000007b1d */ /* 0x000fe20000010000 */
[----:B------:R-:W-:-:S05]  /*0170*/  ISETP.GT.U32.AND P0, PT, R3, 0x3f, PT ;  /* 0x0000003f0300780c */ /* 0x000fca0003f04070 */
[----:B------:R-:W-:Y:S04]  /*0180*/  @!P1 LDS R4, [R2+0x200] ;  /* 0x0002000002049984 */ /* 0x000fe80000000800 */
[----:B------:R-:W0:Y:S02]  /*0190*/  @!P1 LDS R5, [R2] ;  /* 0x0000000002059984 */ /* 0x000e240000000800 */
[----:B0-----:R-:W-:-:S05]  /*01a0*/  @!P1 FADD R5, R4, R5 ;  /* 0x0000000504059221 */ /* 0x001fca0000000000 */
[----:B------:R-:W-:Y:S01]  /*01b0*/  @!P1 STS [R2], R5 ;  /* 0x0000000502009388 */ /* 0x000fe20000000800 */
        /* <DEDUP_REMOVED lines=31> */
[----:B------:R-:W-:-:S05]  /*03b0*/  ISETP.NE.AND P0, PT, R3, RZ, PT ;  /* 0x000000ff0300720c */ /* 0x000fca0003f05270 */
[----:B------:R-:W-:Y:S04]  /*03c0*/  @!P1 LDS R4, [R2+0x8] ;  /* 0x0000080002049984 */ /* 0x000fe80000000800 */
[----:B------:R-:W0:Y:S02]  /*03d0*/  @!P1 LDS R5, [R2] ;  /* 0x0000000002059984 */ /* 0x000e240000000800 */
[----:B0-----:R-:W-:-:S05]  /*03e0*/  @!P1 FADD R5, R4, R5 ;  /* 0x0000000504059221 */ /* 0x001fca0000000000 */
[----:B------:R-:W-:Y:S01]  /*03f0*/  @!P1 STS [R2], R5 ;  /* 0x0000000502009388 */ /* 0x000fe20000000800 */
[----:B------:R-:W-:Y:S06]  /*0400*/  BAR.SYNC.DEFER_BLOCKING 0x0 ;  /* 0x0000000000007b1d */ /* 0x000fec0000010000 */
[----:B------:R-:W-:Y:S04]  /*0410*/  @!P0 LDS R3, [UR4+0x4] ;  /* 0x00000404ff038984 */ /* 0x000fe80008000800 */
[----:B------:R-:W0:Y:S02]  /*0420*/  @!P0 LDS R4, [R2] ;  /* 0x0000000002048984 */ /* 0x000e240000000800 */
[----:B0-----:R-:W-:-:S05]  /*0430*/  @!P0 FADD R3, R3, R4 ;  /* 0x0000000403038221 */ /* 0x001fca0000000000 */
[----:B------:R0:W-:Y:S01]  /*0440*/  @!P0 STS [R2], R3 ;  /* 0x0000000302008388 */ /* 0x0001e20000000800 */
[----:B------:R-:W-:Y:S06]  /*0450*/  BAR.SYNC.DEFER_BLOCKING 0x0 ;  /* 0x0000000000007b1d */ /* 0x000fec0000010000 */
[----:B------:R-:W-:Y:S05]  /*0460*/  @P0 EXIT ;  /* 0x000000000000094d */ /* 0x000fea0003800000 */
[----:B------:R-:W1:Y:S01]  /*0470*/  LDS R5, [UR4] ;  /* 0x00000004ff057984 */ /* 0x000e620008000800 */
[----:B0-----:R-:W0:Y:S02]  /*0480*/  LDC.64 R2, c[0x0][0x390] ;  /* 0x0000e400ff027b82 */ /* 0x001e240000000a00 */
[----:B0-----:R-:W-:-:S05]  /*0490*/  IMAD.WIDE.U32 R2, R0, 0x4, R2 ;  /* 0x0000000400027825 */ /* 0x001fca00078e0002 */
[----:B-1----:R-:W-:Y:S01]  /*04a0*/  STG.E desc[UR6][R2.64], R5 ;  /* 0x0000000502007986 */ /* 0x002fe2000c101906 */
[----:B------:R-:W-:Y:S05]  /*04b0*/  EXIT ;  /* 0x000000000000794d */ /* 0x000fea0003800000 */
.L_x_0:
[----:B------:R-:W-:-:S00]  /*04c0*/  BRA `(.L_x_0) ;  /* 0xfffffffc00fc7947 */ /* 0x000fc0000383ffff */
[----:B------:R-:W-:-:S00]  /*04d0*/  NOP ;  /* 0x0000000000007918 */ /* 0x000fc00000000000 */
        /* <DEDUP_REMOVED lines=10> */
.L_x_1:


//--------------------- .nv.shared._Z18vector_dot_productPKfS0_Pfi --------------------------
	.section	.nv.shared._Z18vector_dot_productPKfS0_Pfi,"aw",@nobits
	.sectionflags	@""
	.align	4
.nv.shared._Z18vector_dot_productPKfS0_Pfi:
	.zero		2048


//--------------------- .nv.shared.reserved.0     --------------------------
	.section	.nv.shared.reserved.0,"aw",@nobits
	.weak		__nv_reservedSMEM_offset_0_alias
	.size		__nv_reservedSMEM_offset_0_alias, 0, 64
	.other		__nv_reservedSMEM_offset_0_alias,@"STO_CUDA_RESERVED_SHARED STV_DEFAULT"
__nv_reservedSMEM_offset_0_alias:
	.zero		0
	.zero		64


//--------------------- .nv.constant0._Z18vector_dot_productPKfS0_Pfi --------------------------
	.section	.nv.constant0._Z18vector_dot_productPKfS0_Pfi,"a",@progbits
	.sectionflags	@""
	.align	4
.nv.constant0._Z18vector_dot_productPKfS0_Pfi:
	.zero		924


//--------------------- SYMBOLS --------------------------

	.type		.nv.reservedSmem.offset0,@object
	.size		.nv.reservedSmem.offset0,0x4
	.type		.nv.reservedSmem.cap,@object
	.size		.nv.reservedSmem.cap,0x4
